	.headerflags	@"EF_CUDA_TEXMODE_UNIFIED EF_CUDA_64BIT_ADDRESS EF_CUDA_ACCELERATORS EF_CUDA_SM90 EF_CUDA_VIRTUAL_SM(EF_CUDA_SM90)"
	.elftype	@"ET_EXEC"


//--------------------- .nv.info                  --------------------------
	.section	.nv.info,"",@"SHT_CUDA_INFO"
	.align	4


	//----- nvinfo : EIATTR_REGCOUNT
	.align		4
        /*0000*/ 	.byte	0x04, 0x2f
        /*0002*/ 	.short	(.L_1 - .L_0)
	.align		4
.L_0:
        /*0004*/ 	.word	index@(triton_poi_fused_clone_mul_relu_2)
        /*0008*/ 	.word	0x00000012


	//----- nvinfo : EIATTR_MIN_STACK_SIZE
	.align		4
.L_1:
        /*000c*/ 	.byte	0x04, 0x12
        /*000e*/ 	.short	(.L_3 - .L_2)
	.align		4
.L_2:
        /*0010*/ 	.word	index@(triton_poi_fused_clone_mul_relu_2)
        /*0014*/ 	.word	0x00000000


	//----- nvinfo : EIATTR_FRAME_SIZE
	.align		4
.L_3:
        /*0018*/ 	.byte	0x04, 0x11
        /*001a*/ 	.short	(.L_5 - .L_4)
	.align		4
.L_4:
        /*001c*/ 	.word	index@(triton_poi_fused_clone_mul_relu_2)
        /*0020*/ 	.word	0x00000000


	//----- nvinfo : EIATTR_MIN_STACK_SIZE
	.align		4
.L_5:
        /*0024*/ 	.byte	0x04, 0x12
        /*0026*/ 	.short	(.L_7 - .L_6)
	.align		4
.L_6:
        /*0028*/ 	.word	index@(triton_poi_fused_clone_mul_relu_2)
        /*002c*/ 	.word	0x00000000
.L_7:


//--------------------- .nv.info.triton_poi_fused_clone_mul_relu_2 --------------------------
	.section	.nv.info.triton_poi_fused_clone_mul_relu_2,"",@"SHT_CUDA_INFO"
	.sectionflags	@""
	.align	4


	//----- nvinfo : EIATTR_CUDA_API_VERSION
	.align		4
        /*0000*/ 	.byte	0x04, 0x37
        /*0002*/ 	.short	(.L_9 - .L_8)
.L_8:
        /*0004*/ 	.word	0x0000007c


	//----- nvinfo : EIATTR_KPARAM_INFO
	.align		4
.L_9:
        /*0008*/ 	.byte	0x04, 0x17
        /*000a*/ 	.short	(.L_11 - .L_10)
.L_10:
        /*000c*/ 	.word	0x00000000
        /*0010*/ 	.short	0x0004
        /*0012*/ 	.short	0x001c
        /*0014*/ 	.byte	0x00, 0xf0, 0x11, 0x00


	//----- nvinfo : EIATTR_KPARAM_INFO
	.align		4
.L_11:
        /*0018*/ 	.byte	0x04, 0x17
        /*001a*/ 	.short	(.L_13 - .L_12)
.L_12:
        /*001c*/ 	.word	0x00000000
        /*0020*/ 	.short	0x0003
        /*0022*/ 	.short	0x0018
        /*0024*/ 	.byte	0x00, 0xf0, 0x11, 0x00


	//----- nvinfo : EIATTR_KPARAM_INFO
	.align		4
.L_13:
        /*0028*/ 	.byte	0x04, 0x17
        /*002a*/ 	.short	(.L_15 - .L_14)
.L_14:
        /*002c*/ 	.word	0x00000000
        /*0030*/ 	.short	0x0002
        /*0032*/ 	.short	0x0010
        /*0034*/ 	.byte	0x00, 0xf4, 0x21, 0x00


	//----- nvinfo : EIATTR_KPARAM_INFO
	.align		4
.L_15:
        /*0038*/ 	.byte	0x04, 0x17
        /*003a*/ 	.short	(.L_17 - .L_16)
.L_16:
        /*003c*/ 	.word	0x00000000
        /*0040*/ 	.short	0x0001
        /*0042*/ 	.short	0x0008
        /*0044*/ 	.byte	0x00, 0xf4, 0x21, 0x00


	//----- nvinfo : EIATTR_KPARAM_INFO
	.align		4
.L_17:
        /*0048*/ 	.byte	0x04, 0x17
        /*004a*/ 	.short	(.L_19 - .L_18)
.L_18:
        /*004c*/ 	.word	0x00000000
        /*0050*/ 	.short	0x0000
        /*0052*/ 	.short	0x0000
        /*0054*/ 	.byte	0x00, 0xf4, 0x21, 0x00


	//----- nvinfo : EIATTR_SPARSE_MMA_MASK
	.align		4
.L_19:
        /*0058*/ 	.byte	0x03, 0x50
        /*005a*/ 	.short	0x0000


	//----- nvinfo : EIATTR_MAXREG_COUNT
	.align		4
        /*005c*/ 	.byte	0x03, 0x1b
        /*005e*/ 	.short	0x00ff


	//----- nvinfo : EIATTR_EXIT_INSTR_OFFSETS
	.align		4
        /*0060*/ 	.byte	0x04, 0x1c
        /*0062*/ 	.short	(.L_21 - .L_20)


	//   ....[0]....
.L_20:
        /*0064*/ 	.word	0x000003a0


	//   ....[1]....
        /*0068*/ 	.word	0x00000410


	//----- nvinfo : EIATTR_REQNTID
	.align		4
.L_21:
        /*006c*/ 	.byte	0x04, 0x10
        /*006e*/ 	.short	(.L_23 - .L_22)
.L_22:
        /*0070*/ 	.word	0x00000020
        /*0074*/ 	.word	0x00000001
        /*0078*/ 	.word	0x00000001


	//----- nvinfo : EIATTR_CBANK_PARAM_SIZE
	.align		4
.L_23:
        /*007c*/ 	.byte	0x03, 0x19
        /*007e*/ 	.short	0x0020


	//----- nvinfo : EIATTR_PARAM_CBANK
	.align		4
        /*0080*/ 	.byte	0x04, 0x0a
        /*0082*/ 	.short	(.L_25 - .L_24)
	.align		4
.L_24:
        /*0084*/ 	.word	index@(.nv.constant0.triton_poi_fused_clone_mul_relu_2)
        /*0088*/ 	.short	0x0210
        /*008a*/ 	.short	0x0020


	//----- nvinfo : EIATTR_SW_WAR
	.align		4
.L_25:
        /*008c*/ 	.byte	0x04, 0x36
        /*008e*/ 	.short	(.L_27 - .L_26)
.L_26:
        /*0090*/ 	.word	0x00000008
.L_27:


//--------------------- .nv.callgraph             --------------------------
	.section	.nv.callgraph,"",@"SHT_CUDA_CALLGRAPH"
	.align	4
	.sectionentsize	8
	.align		4
        /*0000*/ 	.word	0x00000000
	.align		4
        /*0004*/ 	.word	0xffffffff
	.align		4
        /*0008*/ 	.word	0x00000000
	.align		4
        /*000c*/ 	.word	0xfffffffe
	.align		4
        /*0010*/ 	.word	0x00000000
	.align		4
        /*0014*/ 	.word	0xfffffffd
	.align		4
        /*0018*/ 	.word	0x00000000
	.align		4
        /*001c*/ 	.word	0xfffffffc


//--------------------- .text.triton_poi_fused_clone_mul_relu_2 --------------------------
	.section	.text.triton_poi_fused_clone_mul_relu_2,"ax",@progbits
	.sectionflags	@"SHF_BARRIERS=1"
	.align	128
        .global         triton_poi_fused_clone_mul_relu_2
        .type           triton_poi_fused_clone_mul_relu_2,@function
        .size           triton_poi_fused_clone_mul_relu_2,(.L_x_1 - triton_poi_fused_clone_mul_relu_2)
        .other          triton_poi_fused_clone_mul_relu_2,@"STO_CUDA_ENTRY STV_DEFAULT"
triton_poi_fused_clone_mul_relu_2:
.text.triton_poi_fused_clone_mul_relu_2:
[----:B------:R-:W0:Y:S02]  /*0000*/  LDC R1, c[0x0][0x28] ;  /* 0x00000a00ff017b82 */ /* 0x000e240000000800 */
[----:B------:R-:W1:Y:S01]  /*0010*/  S2R R12, SR_TID.X ;  /* 0x00000000000c7919 */ /* 0x000e620000002100 */
[----:B------:R-:W2:Y:S01]  /*0020*/  S2UR UR4, SR_CTAID.Y ;  /* 0x00000000000479c3 */ /* 0x000ea20000002600 */
[----:B------:R-:W-:Y:S01]  /*0030*/  ULDC.64 UR8, c[0x0][0x208] ;  /* 0x0000820000087ab9 */ /* 0x000fe20000000a00 */
[----:B------:R-:W3:Y:S06]  /*0040*/  S2R R0, SR_CTAID.X ;  /* 0x0000000000007919 */ /* 0x000eec0000002500 */
[----:B------:R-:W4:Y:S08]  /*0050*/  LDC.64 R2, c[0x0][0x210] ;  /* 0x00008400ff027b82 */ /* 0x000f300000000a00 */
[----:B------:R-:W5:Y:S01]  /*0060*/  LDC.64 R4, c[0x0][0x218] ;  /* 0x00008600ff047b82 */ /* 0x000f620000000a00 */
[----:B--2---:R-:W-:Y:S01]  /*0070*/  USHF.L.U32 UR4, UR4, 0x2, URZ ;  /* 0x0000000204047899 */ /* 0x004fe2000800063f */
[----:B-1----:R-:W-:Y:S01]  /*0080*/  SHF.R.U32.HI R8, RZ, 0x1, R12 ;  /* 0x00000001ff087819 */ /* 0x002fe2000001160c */
[----:B---3--:R-:W-:Y:S01]  /*0090*/  IMAD.SHL.U32 R7, R0, 0x10, RZ ;  /* 0x0000001000077824 */ /* 0x008fe200078e00ff */
[----:B------:R-:W-:-:S02]  /*00a0*/  SHF.R.S32.HI R6, RZ, 0x1b, R0 ;  /* 0x0000001bff067819 */ /* 0x000fc40000011400 */
[----:B------:R-:W-:Y:S02]  /*00b0*/  SGXT.U32 R8, R8, 0x4 ;  /* 0x000000040808781a */ /* 0x000fe40000000000 */
[----:B------:R-:W-:Y:S02]  /*00c0*/  SGXT R6, R6, 0x1 ;  /* 0x000000010606781a */ /* 0x000fe40000000200 */
[----:B------:R-:W-:Y:S02]  /*00d0*/  LOP3.LUT R9, R7, R8, RZ, 0xfc, !PT ;  /* 0x0000000807097212 */ /* 0x000fe400078efcff */
[----:B------:R-:W-:Y:S02]  /*00e0*/  LOP3.LUT R0, R12, 0x1, RZ, 0xc0, !PT ;  /* 0x000000010c007812 */ /* 0x000fe400078ec0ff */
[----:B------:R-:W-:Y:S02]  /*00f0*/  LEA.HI R10, R6, R9, RZ, 0x2 ;  /* 0x00000009060a7211 */ /* 0x000fe400078f10ff */
[----:B------:R-:W-:-:S02]  /*0100*/  LEA R6, R0, UR4, 0x1 ;  /* 0x0000000400067c11 */ /* 0x000fc4000f8e08ff */
[C---:B------:R-:W-:Y:S02]  /*0110*/  ISETP.GE.AND P1, PT, R9.reuse, 0x10, PT ;  /* 0x000000100900780c */ /* 0x040fe40003f26270 */
[----:B------:R-:W-:Y:S01]  /*0120*/  LOP3.LUT R10, R10, 0xfffffffc, RZ, 0xc0, !PT ;  /* 0xfffffffc0a0a7812 */ /* 0x000fe200078ec0ff */
[----:B------:R-:W-:Y:S01]  /*0130*/  IMAD R11, R9, 0x4, R6 ;  /* 0x00000004090b7824 */ /* 0x000fe200078e0206 */
[----:B------:R-:W-:-:S03]  /*0140*/  ISETP.LT.AND P0, PT, R6, 0x4, !P1 ;  /* 0x000000040600780c */ /* 0x000fc60004f01270 */
[----:B------:R-:W-:Y:S02]  /*0150*/  IMAD.IADD R9, R9, 0x1, -R10 ;  /* 0x0000000109097824 */ /* 0x000fe400078e0a0a */
[----:B----4-:R-:W-:Y:S01]  /*0160*/  IMAD.WIDE R2, R11, 0x4, R2 ;  /* 0x000000040b027825 */ /* 0x010fe200078e0202 */
[----:B------:R-:W-:-:S03]  /*0170*/  CS2R R10, SRZ ;  /* 0x00000000000a7805 */ /* 0x000fc6000001ff00 */
[----:B-----5:R-:W-:-:S04]  /*0180*/  IMAD.WIDE R4, R9, 0x4, R4 ;  /* 0x0000000409047825 */ /* 0x020fc800078e0204 */
[----:B------:R-:W-:Y:S01]  /*0190*/  IMAD.MOV.U32 R9, RZ, RZ, RZ ;  /* 0x000000ffff097224 */ /* 0x000fe200078e00ff */
[----:B------:R1:W2:Y:S05]  /*01a0*/  @P0 LDG.E.EL.64 R10, desc[UR8][R2.64] ;  /* 0x00000008020a0981 */ /* 0x0002aa000c2e1b00 */
[----:B------:R-:W2:Y:S01]  /*01b0*/  @!P1 LDG.E.EL R9, desc[UR8][R4.64] ;  /* 0x0000000804099981 */ /* 0x000ea2000c2e1900 */
[----:B------:R-:W3:Y:S01]  /*01c0*/  S2UR UR6, SR_CgaCtaId ;  /* 0x00000000000679c3 */ /* 0x000ee20000008800 */
[----:B------:R-:W-:Y:S01]  /*01d0*/  IMAD.SHL.U32 R13, R0, 0x20, RZ ;  /* 0x00000020000d7824 */ /* 0x000fe200078e00ff */
[----:B------:R-:W-:Y:S01]  /*01e0*/  UMOV UR5, 0x400 ;  /* 0x0000040000057882 */ /* 0x000fe20000000000 */
[----:B------:R-:W-:Y:S01]  /*01f0*/  IMAD.SHL.U32 R6, R12, 0x2, RZ ;  /* 0x000000020c067824 */ /* 0x000fe200078e00ff */
[----:B------:R-:W-:-:S02]  /*0200*/  SHF.R.U32.HI R12, RZ, 0x3, R12 ;  /* 0x00000003ff0c7819 */ /* 0x000fc4000001160c */
[C---:B------:R-:W-:Y:S02]  /*0210*/  LOP3.LUT R8, R13.reuse, R8, RZ, 0xfc, !PT ;  /* 0x000000080d087212 */ /* 0x040fe400078efcff */
[----:B------:R-:W-:Y:S02]  /*0220*/  LOP3.LUT R7, R7, 0xe, R6, 0xf8, !PT ;  /* 0x0000000e07077812 */ /* 0x000fe400078ef806 */
[----:B------:R-:W-:Y:S01]  /*0230*/  SHF.R.U32.HI R15, RZ, 0x4, R6 ;  /* 0x00000004ff0f7819 */ /* 0x000fe20000011606 */
[----:B-1----:R-:W-:Y:S01]  /*0240*/  IMAD R2, R0, 0x2, R8 ;  /* 0x0000000200027824 */ /* 0x002fe200078e0208 */
[----:B------:R-:W-:Y:S02]  /*0250*/  LEA.HI R8, R13, R8, RZ, 0x1c ;  /* 0x000000080d087211 */ /* 0x000fe400078fe0ff */
[----:B------:R-:W-:Y:S02]  /*0260*/  SGXT.U32 R0, R12, 0x2 ;  /* 0x000000020c00781a */ /* 0x000fe40000000000 */
[----:B------:R-:W-:-:S02]  /*0270*/  ISETP.GE.AND P0, PT, R7, 0x10, PT ;  /* 0x000000100700780c */ /* 0x000fc40003f06270 */
[----:B------:R-:W-:Y:S02]  /*0280*/  LOP3.LUT R0, R0, UR4, RZ, 0xfc, !PT ;  /* 0x0000000400007c12 */ /* 0x000fe4000f8efcff */
[----:B------:R-:W-:Y:S02]  /*0290*/  LOP3.LUT R6, R6, 0x3e, RZ, 0xc0, !PT ;  /* 0x0000003e06067812 */ /* 0x000fe400078ec0ff */
[----:B------:R-:W-:Y:S01]  /*02a0*/  ISETP.LT.AND P0, PT, R0, 0x4, !P0 ;  /* 0x000000040000780c */ /* 0x000fe20004701270 */
[----:B---3--:R-:W-:Y:S01]  /*02b0*/  UPRMT UR5, UR6, 0x654, UR5 ;  /* 0x0000065406057896 */ /* 0x008fe20008000005 */
[----:B------:R-:W-:-:S05]  /*02c0*/  SGXT.U32 R15, R15, 0x2 ;  /* 0x000000020f0f781a */ /* 0x000fca0000000000 */
[----:B------:R-:W-:Y:S01]  /*02d0*/  LEA R3, R2, UR5, 0x2 ;  /* 0x0000000502037c11 */ /* 0x000fe2000f8e10ff */
[----:B------:R-:W-:Y:S01]  /*02e0*/  IMAD.IADD R6, R6, 0x1, R15 ;  /* 0x0000000106067824 */ /* 0x000fe200078e020f */
[----:B------:R-:W-:-:S04]  /*02f0*/  LEA R8, R8, UR5, 0x2 ;  /* 0x0000000508087c11 */ /* 0x000fc8000f8e10ff */
[----:B------:R-:W-:Y:S02]  /*0300*/  LEA R6, R6, UR5, 0x2 ;  /* 0x0000000506067c11 */ /* 0x000fe4000f8e10ff */
[-C--:B--2---:R-:W-:Y:S01]  /*0310*/  FSETP.GEU.AND P1, PT, R10, -R9.reuse, PT ;  /* 0x800000090a00720b */ /* 0x084fe20003f2e000 */
[----:B------:R-:W-:Y:S01]  /*0320*/  FADD R10, R9, R10 ;  /* 0x0000000a090a7221 */ /* 0x000fe20000000000 */
[----:B------:R-:W-:Y:S01]  /*0330*/  FSETP.GEU.AND P2, PT, R11, -R9, PT ;  /* 0x800000090b00720b */ /* 0x000fe20003f4e000 */
[----:B------:R-:W-:-:S03]  /*0340*/  FADD R9, R9, R11 ;  /* 0x0000000b09097221 */ /* 0x000fc60000000000 */
[----:B------:R-:W-:Y:S02]  /*0350*/  FSEL R10, R10, RZ, P1 ;  /* 0x000000ff0a0a7208 */ /* 0x000fe40000800000 */
[----:B------:R-:W-:-:S03]  /*0360*/  FSEL R9, R9, RZ, P2 ;  /* 0x000000ff09097208 */ /* 0x000fc60001000000 */
[----:B------:R1:W-:Y:S04]  /*0370*/  STS [R3], R10 ;  /* 0x0000000a03007388 */ /* 0x0003e80000000800 */
[----:B------:R1:W-:Y:S01]  /*0380*/  STS [R8+0x44], R9 ;  /* 0x0000440908007388 */ /* 0x0003e20000000800 */
[----:B------:R-:W-:Y:S06]  /*0390*/  BAR.SYNC.DEFER_BLOCKING 0x0 ;  /* 0x0000000000007b1d */ /* 0x000fec0000010000 */
[----:B-1----:R-:W-:Y:S05]  /*03a0*/  @!P0 EXIT ;  /* 0x000000000000894d */ /* 0x002fea0003800000 */
[----:B------:R-:W-:Y:S01]  /*03b0*/  LDS R4, [R6] ;  /* 0x0000000006047984 */ /* 0x000fe20000000800 */
[----:B------:R-:W0:Y:S01]  /*03c0*/  LDC.64 R2, c[0x0][0x220] ;  /* 0x00008800ff027b82 */ /* 0x000e220000000a00 */
[----:B------:R-:W-:Y:S02]  /*03d0*/  IMAD R7, R0, 0x10, R7 ;  /* 0x0000001000077824 */ /* 0x000fe400078e0207 */
[----:B------:R-:W1:Y:S02]  /*03e0*/  LDS R5, [R6+0x4] ;  /* 0x0000040006057984 */ /* 0x000e640000000800 */
[----:B0-----:R-:W-:-:S05]  /*03f0*/  IMAD.WIDE R2, R7, 0x4, R2 ;  /* 0x0000000407027825 */ /* 0x001fca00078e0202 */
[----:B-1----:R-:W-:Y:S01]  /*0400*/  STG.E.64 desc[UR8][R2.64], R4 ;  /* 0x0000000402007986 */ /* 0x002fe2000c101b08 */
[----:B------:R-:W-:Y:S05]  /*0410*/  EXIT ;  /* 0x000000000000794d */ /* 0x000fea0003800000 */
.L_x_0:
[----:B------:R-:W-:-:S00]  /*0420*/  BRA `(.L_x_0) ;  /* 0xfffffffc00fc7947 */ /* 0x000fc0000383ffff */
[----:B------:R-:W-:-:S00]  /*0430*/  NOP ;  /* 0x0000000000007918 */ /* 0x000fc00000000000 */
        /* <DEDUP_REMOVED lines=12> */
.L_x_1:


//--------------------- .nv.shared.triton_poi_fused_clone_mul_relu_2 --------------------------
	.section	.nv.shared.triton_poi_fused_clone_mul_relu_2,"aw",@nobits
	.sectionflags	@""
	.align	16
	.zero		1024


//--------------------- .nv.constant0.triton_poi_fused_clone_mul_relu_2 --------------------------
	.section	.nv.constant0.triton_poi_fused_clone_mul_relu_2,"a",@progbits
	.sectionflags	@""
	.align	4
.nv.constant0.triton_poi_fused_clone_mul_relu_2:
	.zero		560
